//
// Generated by NVIDIA NVVM Compiler
//
// Compiler Build ID: CL-36424714
// Cuda compilation tools, release 13.0, V13.0.88
// Based on NVVM 20.0.0
//

.version 9.0
.target sm_100
.address_size 64


.func  (.param .b32 func_retval0) _Z3GCDPiS_(
	.param .b64 _Z3GCDPiS__param_0,
	.param .b64 _Z3GCDPiS__param_1
)
{
	.local .align 4 .b8 	__local_depot0[4];
	.reg .b64 	%SP;
	.reg .b64 	%SPL;
	.reg .pred 	%p<2>;
	.reg .b32 	%r<9>;
	.reg .b64 	%rd<6>;

	mov.u64 	%SPL, __local_depot0;
	cvta.local.u64 	%SP, %SPL;
	ld.param.u64 	%rd1, [_Z3GCDPiS__param_0];
	ld.param.u64 	%rd2, [_Z3GCDPiS__param_1];
	cvta.to.local.u64 	%rd3, %rd1;
	ld.local.u32 	%r1, [%rd3];
	setp.ne.s32 	%p1, %r1, 0;
	@%p1 bra 	$L__BB0_2;
	ld.u32 	%r8, [%rd2];
	bra.uni 	$L__BB0_3;
$L__BB0_2:
	add.u64 	%rd4, %SP, 0;
	add.u64 	%rd5, %SPL, 0;
	ld.u32 	%r5, [%rd2];
	rem.s32 	%r6, %r5, %r1;
	st.local.u32 	[%rd5], %r6;
	{ // callseq 0, 0
	.param .b64 param0;
	st.param.b64 	[param0], %rd4;
	.param .b64 param1;
	st.param.b64 	[param1], %rd1;
	.param .b32 retval0;
	call.uni (retval0), 
	_Z3GCDPiS_, 
	(
	param0, 
	param1
	);
	ld.param.b32 	%r8, [retval0];
	} // callseq 0
$L__BB0_3:
	st.param.b32 	[func_retval0], %r8;
	ret;

}
	// .globl	_Z6kernelPiS_S_
.visible .entry _Z6kernelPiS_S_(
	.param .u64 .ptr .align 1 _Z6kernelPiS_S__param_0,
	.param .u64 .ptr .align 1 _Z6kernelPiS_S__param_1,
	.param .u64 .ptr .align 1 _Z6kernelPiS_S__param_2
)
{
	.local .align 4 .b8 	__local_depot1[4];
	.reg .b64 	%SP;
	.reg .b64 	%SPL;
	.reg .pred 	%p<29>;
	.reg .b32 	%r<68>;
	.reg .b32 	%f<8>;
	.reg .b64 	%rd<12>;

	mov.u64 	%SPL, __local_depot1;
	cvta.local.u64 	%SP, %SPL;
	ld.param.u64 	%rd2, [_Z6kernelPiS_S__param_0];
	ld.param.u64 	%rd3, [_Z6kernelPiS_S__param_1];
	ld.param.u64 	%rd4, [_Z6kernelPiS_S__param_2];
	cvta.to.global.u64 	%rd1, %rd4;
	cvta.to.global.u64 	%rd5, %rd2;
	add.u64 	%rd6, %SP, 0;
	add.u64 	%rd7, %SPL, 0;
	mov.u32 	%r28, %ctaid.x;
	mov.u32 	%r29, %ntid.x;
	mov.u32 	%r30, %tid.x;
	mad.lo.s32 	%r1, %r28, %r29, %r30;
	mov.u32 	%r31, %ctaid.y;
	mov.u32 	%r32, %ntid.y;
	mov.u32 	%r33, %tid.y;
	mad.lo.s32 	%r2, %r31, %r32, %r33;
	sub.s32 	%r3, %r1, %r2;
	st.local.u32 	[%rd7], %r3;
	cvt.rn.f32.s32 	%f2, %r1;
	ld.global.u32 	%r4, [%rd5];
	cvt.rn.f32.s32 	%f3, %r4;
	lg2.approx.f32 	%f4, %f3;
	mul.f32 	%f5, %f4, 0f3F000000;
	ex2.approx.f32 	%f6, %f5;
	add.f32 	%f1, %f6, 0f3F800000;
	setp.gtu.f32 	%p3, %f1, %f2;
	@%p3 bra 	$L__BB1_15;
	cvt.rn.f32.u32 	%f7, %r2;
	setp.gtu.f32 	%p4, %f1, %f7;
	setp.lt.s32 	%p5, %r3, 2;
	or.pred  	%p6, %p4, %p5;
	setp.ge.s32 	%p7, %r1, %r4;
	or.pred  	%p8, %p6, %p7;
	setp.ge.s32 	%p9, %r2, %r4;
	or.pred  	%p10, %p8, %p9;
	@%p10 bra 	$L__BB1_15;
	rem.u32 	%r34, 2, %r4;
	setp.eq.s32 	%p11, %r34, %r2;
	selp.u32 	%r35, 1, 0, %p11;
	xor.b32  	%r36, %r34, %r35;
	setp.eq.s32 	%p12, %r36, %r1;
	@%p12 bra 	$L__BB1_15;
	{ // callseq 1, 0
	.param .b64 param0;
	st.param.b64 	[param0], %rd6;
	.param .b64 param1;
	st.param.b64 	[param1], %rd2;
	.param .b32 retval0;
	call.uni (retval0), 
	_Z3GCDPiS_, 
	(
	param0, 
	param1
	);
	ld.param.b32 	%r37, [retval0];
	} // callseq 1
	setp.lt.s32 	%p14, %r37, 3;
	mov.pred 	%p28, -1;
	@%p14 bra 	$L__BB1_12;
	add.s32 	%r6, %r37, -2;
	add.s32 	%r41, %r37, -3;
	and.b32  	%r7, %r6, 3;
	setp.lt.u32 	%p15, %r41, 3;
	mov.b32 	%r66, 2;
	mov.b32 	%r67, 0;
	@%p15 bra 	$L__BB1_8;
	and.b32  	%r44, %r6, -4;
	neg.s32 	%r58, %r44;
	mov.b32 	%r67, 0;
	mov.b32 	%r59, 5;
$L__BB1_6:
	add.s32 	%r45, %r59, -3;
	rem.u32 	%r46, %r37, %r45;
	setp.eq.s32 	%p16, %r46, 0;
	add.s32 	%r47, %r59, -2;
	rem.u32 	%r48, %r37, %r47;
	setp.eq.s32 	%p17, %r48, 0;
	add.s32 	%r49, %r59, -1;
	rem.u32 	%r50, %r37, %r49;
	setp.eq.s32 	%p18, %r50, 0;
	rem.u32 	%r51, %r37, %r59;
	setp.eq.s32 	%p19, %r51, 0;
	selp.b32 	%r52, 1, %r67, %p19;
	selp.b32 	%r53, 1, %r52, %p18;
	selp.b32 	%r54, 1, %r53, %p17;
	selp.b32 	%r67, 1, %r54, %p16;
	add.s32 	%r59, %r59, 4;
	add.s32 	%r58, %r58, 4;
	setp.ne.s32 	%p20, %r58, 0;
	@%p20 bra 	$L__BB1_6;
	add.s32 	%r66, %r59, -3;
$L__BB1_8:
	setp.eq.s32 	%p21, %r7, 0;
	@%p21 bra 	$L__BB1_11;
	neg.s32 	%r64, %r7;
$L__BB1_10:
	.pragma "nounroll";
	rem.u32 	%r55, %r37, %r66;
	setp.eq.s32 	%p22, %r55, 0;
	selp.b32 	%r67, 1, %r67, %p22;
	add.s32 	%r66, %r66, 1;
	add.s32 	%r64, %r64, 1;
	setp.ne.s32 	%p23, %r64, 0;
	@%p23 bra 	$L__BB1_10;
$L__BB1_11:
	setp.eq.s32 	%p28, %r67, 0;
$L__BB1_12:
	setp.eq.s32 	%p24, %r37, 1;
	not.pred 	%p25, %p28;
	or.pred  	%p26, %p24, %p25;
	@%p26 bra 	$L__BB1_15;
	ld.global.u32 	%r27, [%rd1];
	setp.gt.s32 	%p27, %r27, 99;
	@%p27 bra 	$L__BB1_15;
	cvta.to.global.u64 	%rd9, %rd3;
	mul.wide.s32 	%rd10, %r27, 4;
	add.s64 	%rd11, %rd9, %rd10;
	st.global.u32 	[%rd11], %r37;
	ld.global.u32 	%r56, [%rd1];
	add.s32 	%r57, %r56, 1;
	st.global.u32 	[%rd1], %r57;
$L__BB1_15:
	ret;

}


// ===== COMPILED SASS (sm_100) =====

	.target	sm_100

	.elftype	@"ET_EXEC"


//--------------------- .note.nv.tkinfo           --------------------------
	.section	.note.nv.tkinfo,"",@"SHT_NOTE"
	.sectionflags	@"SHF_NOTE_NV_TKINFO"
	.tkinfo
        /*0018*/ 	.word	0x00000002
        /*0030*/ 	.string	""
        /*0030*/ 	.string	"ptxas"
        /*0030*/ 	.string	"Cuda compilation tools, release 13.0, V13.0.88"
        /*0030*/ 	.string	"Build cuda_13.0.r13.0/compiler.36424714_0"
        /*0030*/ 	.string	"-arch sm_100 -m 64 "



//--------------------- .note.nv.cuinfo           --------------------------
	.section	.note.nv.cuinfo,"",@"SHT_NOTE"
	.sectionflags	@"SHF_NOTE_NV_CUINFO"
        /*0018*/ 	.short	0x0002
        /*001a*/ 	.short	0x0064
        /*001c*/ 	.short	0x0082
	.zero		2


//--------------------- .nv.info                  --------------------------
	.section	.nv.info,"",@"SHT_CUDA_INFO"
	.align	4


	//----- nvinfo : EIATTR_REGCOUNT
	.align		4
        /*0000*/ 	.byte	0x04, 0x2f
        /*0002*/ 	.short	(.L_1 - .L_0)
	.align		4
.L_0:
        /*0004*/ 	.word	index@(_Z6kernelPiS_S_)
        /*0008*/ 	.word	0x0000001e


	//----- nvinfo : EIATTR_FRAME_SIZE
	.align		4
.L_1:
        /*000c*/ 	.byte	0x04, 0x11
        /*000e*/ 	.short	(.L_3 - .L_2)
	.align		4
.L_2:
        /*0010*/ 	.word	index@($_Z6kernelPiS_S_$_Z3GCDPiS_)
        /*0014*/ 	.word	0x00000008


	//----- nvinfo : EIATTR_FRAME_SIZE
	.align		4
.L_3:
        /*0018*/ 	.byte	0x04, 0x11
        /*001a*/ 	.short	(.L_5 - .L_4)
	.align		4
.L_4:
        /*001c*/ 	.word	index@(_Z6kernelPiS_S_)
        /*0020*/ 	.word	0x00000008


	//----- nvinfo : EIATTR_MIN_STACK_SIZE
	.align		4
.L_5:
        /*0024*/ 	.byte	0x04, 0x12
        /*0026*/ 	.short	(.L_7 - .L_6)
	.align		4
.L_6:
        /*0028*/ 	.word	index@(_Z6kernelPiS_S_)
        /*002c*/ 	.word	0x00000008
.L_7:


//--------------------- .nv.compat                --------------------------
	.section	.nv.compat,"",@"SHT_CUDA_COMPAT_INFO"
	.align	4
        /*0000*/ 	.byte	0x02, 0x09, 0x00, 0x00, 0x02, 0x02, 0x01, 0x00, 0x02, 0x05, 0x05, 0x00, 0x03, 0x07, 0x01, 0x01
        /*0010*/ 	.byte	0x02, 0x03, 0x00, 0x00, 0x02, 0x06, 0x01, 0x00, 0x04, 0x0b, 0x08, 0x00, 0x01, 0x00, 0x00, 0x00
        /*0020*/ 	.byte	0x00, 0x00, 0x00, 0x00


//--------------------- .nv.info._Z6kernelPiS_S_  --------------------------
	.section	.nv.info._Z6kernelPiS_S_,"",@"SHT_CUDA_INFO"
	.sectionflags	@""
	.align	4


	//----- nvinfo : EIATTR_CUDA_API_VERSION
	.align		4
        /*0000*/ 	.byte	0x04, 0x37
        /*0002*/ 	.short	(.L_9 - .L_8)
.L_8:
        /*0004*/ 	.word	0x00000082


	//----- nvinfo : EIATTR_KPARAM_INFO
	.align		4
.L_9:
        /*0008*/ 	.byte	0x04, 0x17
        /*000a*/ 	.short	(.L_11 - .L_10)
.L_10:
        /*000c*/ 	.word	0x00000000
        /*0010*/ 	.short	0x0002
        /*0012*/ 	.short	0x0010
        /*0014*/ 	.byte	0x00, 0xf5, 0x21, 0x00


	//----- nvinfo : EIATTR_KPARAM_INFO
	.align		4
.L_11:
        /*0018*/ 	.byte	0x04, 0x17
        /*001a*/ 	.short	(.L_13 - .L_12)
.L_12:
        /*001c*/ 	.word	0x00000000
        /*0020*/ 	.short	0x0001
        /*0022*/ 	.short	0x0008
        /*0024*/ 	.byte	0x00, 0xf5, 0x21, 0x00


	//----- nvinfo : EIATTR_KPARAM_INFO
	.align		4
.L_13:
        /*0028*/ 	.byte	0x04, 0x17
        /*002a*/ 	.short	(.L_15 - .L_14)
.L_14:
        /*002c*/ 	.word	0x00000000
        /*0030*/ 	.short	0x0000
        /*0032*/ 	.short	0x0000
        /*0034*/ 	.byte	0x00, 0xf5, 0x21, 0x00


	//----- nvinfo : EIATTR_SPARSE_MMA_MASK
	.align		4
.L_15:
        /*0038*/ 	.byte	0x03, 0x50
        /*003a*/ 	.short	0x0000


	//----- nvinfo : EIATTR_MAXREG_COUNT
	.align		4
        /*003c*/ 	.byte	0x03, 0x1b
        /*003e*/ 	.short	0x00ff


	//----- nvinfo : EIATTR_MERCURY_ISA_VERSION
	.align		4
        /*0040*/ 	.byte	0x03, 0x5f
        /*0042*/ 	.short	0x0101


	//----- nvinfo : EIATTR_VRC_CTA_INIT_COUNT
	.align		4
        /*0044*/ 	.byte	0x02, 0x4a
	.zero		1
	.zero		1


	//----- nvinfo : EIATTR_EXIT_INSTR_OFFSETS
	.align		4
        /*0048*/ 	.byte	0x04, 0x1c
        /*004a*/ 	.short	(.L_17 - .L_16)


	//   ....[0]....
.L_16:
        /*004c*/ 	.word	0x00000200


	//   ....[1]....
        /*0050*/ 	.word	0x00000260


	//   ....[2]....
        /*0054*/ 	.word	0x000003c0


	//   ....[3]....
        /*0058*/ 	.word	0x00000c90


	//   ....[4]....
        /*005c*/ 	.word	0x00000cd0


	//   ....[5]....
        /*0060*/ 	.word	0x00000d40


	//----- nvinfo : EIATTR_CRS_STACK_SIZE
	.align		4
.L_17:
        /*0064*/ 	.byte	0x04, 0x1e
        /*0066*/ 	.short	(.L_19 - .L_18)
.L_18:
        /*0068*/ 	.word	0x00000000


	//----- nvinfo : EIATTR_CBANK_PARAM_SIZE
	.align		4
.L_19:
        /*006c*/ 	.byte	0x03, 0x19
        /*006e*/ 	.short	0x0018


	//----- nvinfo : EIATTR_PARAM_CBANK
	.align		4
        /*0070*/ 	.byte	0x04, 0x0a
        /*0072*/ 	.short	(.L_21 - .L_20)
	.align		4
.L_20:
        /*0074*/ 	.word	index@(.nv.constant0._Z6kernelPiS_S_)
        /*0078*/ 	.short	0x0380
        /*007a*/ 	.short	0x0018


	//----- nvinfo : EIATTR_SW_WAR
	.align		4
.L_21:
        /*007c*/ 	.byte	0x04, 0x36
        /*007e*/ 	.short	(.L_23 - .L_22)
.L_22:
        /*0080*/ 	.word	0x00000008
.L_23:


//--------------------- .nv.callgraph             --------------------------
	.section	.nv.callgraph,"",@"SHT_CUDA_CALLGRAPH"
	.align	4
	.sectionentsize	8
	.align		4
        /*0000*/ 	.word	0x00000000
	.align		4
        /*0004*/ 	.word	0xffffffff
	.align		4
        /*0008*/ 	.word	0x00000000
	.align		4
        /*000c*/ 	.word	0xfffffffe
	.align		4
        /*0010*/ 	.word	0x00000000
	.align		4
        /*0014*/ 	.word	0xfffffffd
	.align		4
        /*0018*/ 	.word	0x00000000
	.align		4
        /*001c*/ 	.word	0xfffffffc


//--------------------- .text._Z6kernelPiS_S_     --------------------------
	.section	.text._Z6kernelPiS_S_,"ax",@progbits
	.align	128
        .global         _Z6kernelPiS_S_
        .type           _Z6kernelPiS_S_,@function
        .size           _Z6kernelPiS_S_,(.L_x_13 - _Z6kernelPiS_S_)
        .other          _Z6kernelPiS_S_,@"STO_CUDA_ENTRY STV_DEFAULT"
_Z6kernelPiS_S_:
.text._Z6kernelPiS_S_:
[----:B------:R-:W0:Y:S08]  /*0000*/  LDC R1, c[0x0][0x37c] ;  /* 0x0000df00ff017b82 */ /* 0x000e300000000800 */
[----:B------:R-:W1:Y:S01]  /*0010*/  LDC.64 R2, c[0x0][0x380] ;  /* 0x0000e000ff027b82 */ /* 0x000e620000000a00 */
[----:B------:R-:W1:Y:S01]  /*0020*/  LDCU.64 UR36, c[0x0][0x358] ;  /* 0x00006b00ff2477ac */ /* 0x000e620008000a00 */
[----:B0-----:R-:W-:Y:S01]  /*0030*/  VIADD R1, R1, 0xfffffff8 ;  /* 0xfffffff801017836 */ /* 0x001fe20000000000 */
[----:B-1----:R0:W2:Y:S01]  /*0040*/  LDG.E R8, desc[UR36][R2.64] ;  /* 0x0000002402087981 */ /* 0x0020a2000c1e1900 */
[----:B------:R-:W1:Y:S04]  /*0050*/  LDCU UR5, c[0x0][0x2fc] ;  /* 0x00005f80ff0577ac */ /* 0x000e680008000800 */
[----:B------:R-:W3:Y:S01]  /*0060*/  S2UR UR6, SR_CTAID.X ;  /* 0x00000000000679c3 */ /* 0x000ee20000002500 */
[----:B------:R-:W3:Y:S01]  /*0070*/  S2R R5, SR_TID.X ;  /* 0x0000000000057919 */ /* 0x000ee20000002100 */
[----:B------:R-:W4:Y:S06]  /*0080*/  LDCU UR4, c[0x0][0x2f8] ;  /* 0x00005f00ff0477ac */ /* 0x000f2c0008000800 */
[----:B------:R-:W3:Y:S01]  /*0090*/  LDC R6, c[0x0][0x360] ;  /* 0x0000d800ff067b82 */ /* 0x000ee20000000800 */
[----:B0-----:R-:W0:Y:S07]  /*00a0*/  S2R R2, SR_TID.Y ;  /* 0x0000000000027919 */ /* 0x001e2e0000002200 */
[----:B------:R-:W0:Y:S08]  /*00b0*/  S2UR UR7, SR_CTAID.Y ;  /* 0x00000000000779c3 */ /* 0x000e300000002600 */
[----:B------:R-:W0:Y:S01]  /*00c0*/  LDC R7, c[0x0][0x364] ;  /* 0x0000d900ff077b82 */ /* 0x000e220000000800 */
[----:B---3--:R-:W-:-:S02]  /*00d0*/  IMAD R6, R6, UR6, R5 ;  /* 0x0000000606067c24 */ /* 0x008fc4000f8e0205 */
[----:B0-----:R-:W-:Y:S01]  /*00e0*/  IMAD R7, R7, UR7, R2 ;  /* 0x0000000707077c24 */ /* 0x001fe2000f8e0202 */
[----:B--2---:R-:W-:-:S04]  /*00f0*/  I2FP.F32.S32 R0, R8 ;  /* 0x0000000800007245 */ /* 0x004fc80000201400 */
[----:B------:R-:W-:-:S13]  /*0100*/  FSETP.GEU.AND P0, PT, |R0|, 1.175494350822287508e-38, PT ;  /* 0x008000000000780b */ /* 0x000fda0003f0e200 */
[----:B------:R-:W-:-:S04]  /*0110*/  @!P0 FMUL R0, R0, 16777216 ;  /* 0x4b80000000008820 */ /* 0x000fc80000400000 */
[----:B------:R-:W0:Y:S02]  /*0120*/  MUFU.LG2 R4, R0 ;  /* 0x0000000000047308 */ /* 0x000e240000000c00 */
[----:B0-----:R-:W-:-:S04]  /*0130*/  @!P0 FADD R4, R4, -24 ;  /* 0xc1c0000004048421 */ /* 0x001fc80000000000 */
[----:B------:R-:W-:Y:S01]  /*0140*/  FMUL R9, R4, 0.5 ;  /* 0x3f00000004097820 */ /* 0x000fe20000400000 */
[----:B----4-:R-:W-:-:S04]  /*0150*/  IADD3 R4, P1, PT, R1, UR4, RZ ;  /* 0x0000000401047c10 */ /* 0x010fc8000ff3e0ff */
[----:B------:R-:W-:Y:S01]  /*0160*/  FSETP.GEU.AND P0, PT, R9, -126, PT ;  /* 0xc2fc00000900780b */ /* 0x000fe20003f0e000 */
[----:B-1----:R-:W-:-:S12]  /*0170*/  IMAD.X R5, RZ, RZ, UR5, P1 ;  /* 0x00000005ff057e24 */ /* 0x002fd800088e06ff */
[----:B------:R-:W-:-:S04]  /*0180*/  @!P0 FMUL R9, R9, 0.5 ;  /* 0x3f00000009098820 */ /* 0x000fc80000400000 */
[----:B------:R-:W0:Y:S02]  /*0190*/  MUFU.EX2 R0, R9 ;  /* 0x0000000900007308 */ /* 0x000e240000000800 */
[----:B0-----:R-:W-:-:S04]  /*01a0*/  @!P0 FMUL R0, R0, R0 ;  /* 0x0000000000008220 */ /* 0x001fc80000400000 */
[----:B------:R-:W-:Y:S01]  /*01b0*/  FADD R3, R0, 1 ;  /* 0x3f80000000037421 */ /* 0x000fe20000000000 */
[----:B------:R-:W-:-:S04]  /*01c0*/  I2FP.F32.S32 R0, R6 ;  /* 0x0000000600007245 */ /* 0x000fc80000201400 */
[----:B------:R-:W-:Y:S01]  /*01d0*/  FSETP.GTU.AND P0, PT, R3, R0, PT ;  /* 0x000000000300720b */ /* 0x000fe20003f0c000 */
[----:B------:R-:W-:-:S05]  /*01e0*/  IMAD.IADD R0, R6, 0x1, -R7 ;  /* 0x0000000106007824 */ /* 0x000fca00078e0a07 */
[----:B------:R0:W-:Y:S07]  /*01f0*/  STL [R1], R0 ;  /* 0x0000000001007387 */ /* 0x0001ee0000100800 */
[----:B------:R-:W-:Y:S05]  /*0200*/  @P0 EXIT ;  /* 0x000000000000094d */ /* 0x000fea0003800000 */
[----:B------:R-:W-:Y:S02]  /*0210*/  ISETP.GE.AND P0, PT, R0, 0x2, PT ;  /* 0x000000020000780c */ /* 0x000fe40003f06270 */
[----:B0-----:R-:W-:-:S04]  /*0220*/  I2FP.F32.U32 R0, R7 ;  /* 0x0000000700007245 */ /* 0x001fc80000201000 */
[----:B------:R-:W-:-:S04]  /*0230*/  FSETP.GTU.OR P0, PT, R3, R0, !P0 ;  /* 0x000000000300720b */ /* 0x000fc8000470c400 */
[----:B------:R-:W-:-:S04]  /*0240*/  ISETP.GE.OR P0, PT, R6, R8, P0 ;  /* 0x000000080600720c */ /* 0x000fc80000706670 */
[----:B------:R-:W-:-:S13]  /*0250*/  ISETP.GE.OR P0, PT, R7, R8, P0 ;  /* 0x000000080700720c */ /* 0x000fda0000706670 */
[----:B------:R-:W-:Y:S05]  /*0260*/  @P0 EXIT ;  /* 0x000000000000094d */ /* 0x000fea0003800000 */
[----:B------:R-:W0:Y:S01]  /*0270*/  I2F.U32.RP R0, R8 ;  /* 0x0000000800007306 */ /* 0x000e220000209000 */
[----:B------:R-:W-:Y:S01]  /*0280*/  IMAD.MOV R9, RZ, RZ, -R8 ;  /* 0x000000ffff097224 */ /* 0x000fe200078e0a08 */
[----:B------:R-:W-:-:S06]  /*0290*/  ISETP.NE.U32.AND P1, PT, R8, RZ, PT ;  /* 0x000000ff0800720c */ /* 0x000fcc0003f25070 */
[----:B0-----:R-:W0:Y:S02]  /*02a0*/  MUFU.RCP R0, R0 ;  /* 0x0000000000007308 */ /* 0x001e240000001000 */
[----:B0-----:R-:W-:-:S06]  /*02b0*/  IADD3 R2, PT, PT, R0, 0xffffffe, RZ ;  /* 0x0ffffffe00027810 */ /* 0x001fcc0007ffe0ff */
[----:B------:R0:W1:Y:S02]  /*02c0*/  F2I.FTZ.U32.TRUNC.NTZ R3, R2 ;  /* 0x0000000200037305 */ /* 0x000064000021f000 */
[----:B0-----:R-:W-:Y:S02]  /*02d0*/  IMAD.MOV.U32 R2, RZ, RZ, RZ ;  /* 0x000000ffff027224 */ /* 0x001fe400078e00ff */
[----:B-1----:R-:W-:-:S04]  /*02e0*/  IMAD R9, R9, R3, RZ ;  /* 0x0000000309097224 */ /* 0x002fc800078e02ff */
[----:B------:R-:W-:-:S06]  /*02f0*/  IMAD.HI.U32 R3, R3, R9, R2 ;  /* 0x0000000903037227 */ /* 0x000fcc00078e0002 */
[----:B------:R-:W-:-:S04]  /*0300*/  IMAD.HI.U32 R3, R3, 0x2, RZ ;  /* 0x0000000203037827 */ /* 0x000fc800078e00ff */
[----:B------:R-:W-:-:S04]  /*0310*/  IMAD.MOV R3, RZ, RZ, -R3 ;  /* 0x000000ffff037224 */ /* 0x000fc800078e0a03 */
[----:B------:R-:W-:-:S05]  /*0320*/  IMAD R3, R8, R3, 0x2 ;  /* 0x0000000208037424 */ /* 0x000fca00078e0203 */
[----:B------:R-:W-:-:S13]  /*0330*/  ISETP.GE.U32.AND P0, PT, R3, R8, PT ;  /* 0x000000080300720c */ /* 0x000fda0003f06070 */
[----:B------:R-:W-:-:S04]  /*0340*/  @P0 IADD3 R3, PT, PT, -R8, R3, RZ ;  /* 0x0000000308030210 */ /* 0x000fc80007ffe1ff */
[----:B------:R-:W-:-:S13]  /*0350*/  ISETP.GE.U32.AND P0, PT, R3, R8, PT ;  /* 0x000000080300720c */ /* 0x000fda0003f06070 */
[----:B------:R-:W-:Y:S01]  /*0360*/  @P0 IMAD.IADD R3, R3, 0x1, -R8 ;  /* 0x0000000103030824 */ /* 0x000fe200078e0a08 */
[----:B------:R-:W-:-:S04]  /*0370*/  @!P1 LOP3.LUT R3, RZ, R8, RZ, 0x33, !PT ;  /* 0x00000008ff039212 */ /* 0x000fc800078e33ff */
[----:B------:R-:W-:-:S04]  /*0380*/  ISETP.NE.AND P0, PT, R3, R7, PT ;  /* 0x000000070300720c */ /* 0x000fc80003f05270 */
[----:B------:R-:W-:-:S04]  /*0390*/  SEL R0, RZ, 0x1, P0 ;  /* 0x00000001ff007807 */ /* 0x000fc80000000000 */
[----:B------:R-:W-:-:S04]  /*03a0*/  LOP3.LUT R3, R3, R0, RZ, 0x3c, !PT ;  /* 0x0000000003037212 */ /* 0x000fc800078e3cff */
[----:B------:R-:W-:-:S13]  /*03b0*/  ISETP.NE.AND P0, PT, R3, R6, PT ;  /* 0x000000060300720c */ /* 0x000fda0003f05270 */
[----:B------:R-:W-:Y:S05]  /*03c0*/  @!P0 EXIT ;  /* 0x000000000000894d */ /* 0x000fea0003800000 */
[----:B------:R-:W0:Y:S01]  /*03d0*/  LDCU.64 UR4, c[0x0][0x380] ;  /* 0x00007000ff0477ac */ /* 0x000e220008000a00 */
[----:B------:R-:W-:Y:S01]  /*03e0*/  HFMA2 R21, -RZ, RZ, 0, 0 ;  /* 0x00000000ff157431 */ /* 0x000fe200000001ff */
[----:B------:R-:W-:Y:S01]  /*03f0*/  MOV R20, 0x430 ;  /* 0x0000043000147802 */ /* 0x000fe20000000f00 */
[----:B0-----:R-:W-:Y:S02]  /*0400*/  IMAD.U32 R6, RZ, RZ, UR4 ;  /* 0x00000004ff067e24 */ /* 0x001fe4000f8e00ff */
[----:B------:R-:W-:-:S07]  /*0410*/  IMAD.U32 R7, RZ, RZ, UR5 ;  /* 0x00000005ff077e24 */ /* 0x000fce000f8e00ff */
[----:B------:R-:W-:Y:S05]  /*0420*/  CALL.REL.NOINC `($_Z6kernelPiS_S_$_Z3GCDPiS_) ;  /* 0x0000000800487944 */ /* 0x000fea0003c00000 */
[----:B------:R-:W-:Y:S01]  /*0430*/  ISETP.GE.AND P1, PT, R4, 0x3, PT ;  /* 0x000000030400780c */ /* 0x000fe20003f26270 */
[----:B------:R-:W-:Y:S01]  /*0440*/  BSSY.RECONVERGENT B0, `(.L_x_0) ;  /* 0x0000083000007945 */ /* 0x000fe20003800200 */
[----:B------:R-:W-:-:S11]  /*0450*/  PLOP3.LUT P0, PT, PT, PT, PT, 0x80, 0x8 ;  /* 0x000000000008781c */ /* 0x000fd60003f0f070 */
[----:B------:R-:W-:Y:S05]  /*0460*/  @!P1 BRA `(.L_x_1) ;  /* 0x0000000800009947 */ /* 0x000fea0003800000 */
[C---:B------:R-:W-:Y:S01]  /*0470*/  VIADD R0, R4.reuse, 0xfffffffd ;  /* 0xfffffffd04007836 */ /* 0x040fe20000000000 */
[----:B------:R-:W-:Y:S01]  /*0480*/  BSSY.RECONVERGENT B1, `(.L_x_2) ;  /* 0x0000061000017945 */ /* 0x000fe20003800200 */
[----:B------:R-:W-:Y:S02]  /*0490*/  VIADD R3, R4, 0xfffffffe ;  /* 0xfffffffe04037836 */ /* 0x000fe40000000000 */
[----:B------:R-:W-:Y:S01]  /*04a0*/  IMAD.MOV.U32 R5, RZ, RZ, 0x2 ;  /* 0x00000002ff057424 */ /* 0x000fe200078e00ff */
[----:B------:R-:W-:Y:S01]  /*04b0*/  ISETP.GE.U32.AND P0, PT, R0, 0x3, PT ;  /* 0x000000030000780c */ /* 0x000fe20003f06070 */
[----:B------:R-:W-:Y:S01]  /*04c0*/  HFMA2 R0, -RZ, RZ, 0, 0 ;  /* 0x00000000ff007431 */ /* 0x000fe200000001ff */
[----:B------:R-:W-:-:S11]  /*04d0*/  LOP3.LUT R2, R3, 0x3, RZ, 0xc0, !PT ;  /* 0x0000000303027812 */ /* 0x000fd600078ec0ff */
[----:B------:R-:W-:Y:S05]  /*04e0*/  @!P0 BRA `(.L_x_3) ;  /* 0x0000000400688947 */ /* 0x000fea0003800000 */
[----:B------:R-:W-:Y:S01]  /*04f0*/  LOP3.LUT R5, R3, 0xfffffffc, RZ, 0xc0, !PT ;  /* 0xfffffffc03057812 */ /* 0x000fe200078ec0ff */
[----:B------:R-:W-:Y:S01]  /*0500*/  BSSY.RECONVERGENT B2, `(.L_x_4) ;  /* 0x0000057000027945 */ /* 0x000fe20003800200 */
[----:B------:R-:W-:Y:S02]  /*0510*/  IMAD.MOV.U32 R0, RZ, RZ, RZ ;  /* 0x000000ffff007224 */ /* 0x000fe400078e00ff */
[----:B------:R-:W-:Y:S02]  /*0520*/  IMAD.MOV.U32 R3, RZ, RZ, 0x5 ;  /* 0x00000005ff037424 */ /* 0x000fe400078e00ff */
[----:B------:R-:W-:-:S07]  /*0530*/  IMAD.MOV R5, RZ, RZ, -R5 ;  /* 0x000000ffff057224 */ /* 0x000fce00078e0a05 */
.L_x_5:
[----:B------:R-:W0:Y:S01]  /*0540*/  I2F.U32.RP R12, R3 ;  /* 0x00000003000c7306 */ /* 0x000e220000209000 */
[C---:B------:R-:W-:Y:S01]  /*0550*/  IADD3 R7, PT, PT, R3.reuse, -0x1, RZ ;  /* 0xffffffff03077810 */ /* 0x040fe20007ffe0ff */
[C---:B------:R-:W-:Y:S01]  /*0560*/  VIADD R11, R3.reuse, 0xfffffffe ;  /* 0xfffffffe030b7836 */ /* 0x040fe20000000000 */
[C---:B------:R-:W-:Y:S01]  /*0570*/  ISETP.NE.U32.AND P4, PT, R3.reuse, RZ, PT ;  /* 0x000000ff0300720c */ /* 0x040fe20003f85070 */
[----:B------:R-:W-:Y:S01]  /*0580*/  VIADD R9, R3, 0xfffffffd ;  /* 0xfffffffd03097836 */ /* 0x000fe20000000000 */
[----:B------:R-:W-:Y:S01]  /*0590*/  IADD3 R21, PT, PT, RZ, -R7, RZ ;  /* 0x80000007ff157210 */ /* 0x000fe20007ffe0ff */
[----:B------:R-:W-:Y:S02]  /*05a0*/  IMAD.MOV R27, RZ, RZ, -R11 ;  /* 0x000000ffff1b7224 */ /* 0x000fe400078e0a0b */
[----:B------:R-:W-:Y:S01]  /*05b0*/  I2F.U32.RP R10, R7 ;  /* 0x00000007000a7306 */ /* 0x000fe20000209000 */
[----:B------:R-:W-:Y:S02]  /*05c0*/  IMAD.MOV R25, RZ, RZ, -R9 ;  /* 0x000000ffff197224 */ /* 0x000fe400078e0a09 */
[----:B------:R-:W-:-:S05]  /*05d0*/  VIADD R5, R5, 0x4 ;  /* 0x0000000405057836 */ /* 0x000fca0000000000 */
[----:B0-----:R-:W0:Y:S08]  /*05e0*/  MUFU.RCP R12, R12 ;  /* 0x0000000c000c7308 */ /* 0x001e300000001000 */
[----:B------:R-:W1:Y:S08]  /*05f0*/  I2F.U32.RP R8, R11 ;  /* 0x0000000b00087306 */ /* 0x000e700000209000 */
[----:B------:R-:W2:Y:S01]  /*0600*/  I2F.U32.RP R6, R9 ;  /* 0x0000000900067306 */ /* 0x000ea20000209000 */
[----:B0-----:R-:W-:-:S07]  /*0610*/  VIADD R18, R12, 0xffffffe ;  /* 0x0ffffffe0c127836 */ /* 0x001fce0000000000 */
[----:B------:R-:W0:Y:S08]  /*0620*/  MUFU.RCP R10, R10 ;  /* 0x0000000a000a7308 */ /* 0x000e300000001000 */
[----:B-1----:R-:W1:Y:S08]  /*0630*/  MUFU.RCP R8, R8 ;  /* 0x0000000800087308 */ /* 0x002e700000001000 */
[----:B--2---:R-:W2:Y:S01]  /*0640*/  MUFU.RCP R6, R6 ;  /* 0x0000000600067308 */ /* 0x004ea20000001000 */
[----:B0-----:R-:W-:-:S07]  /*0650*/  IADD3 R12, PT, PT, R10, 0xffffffe, RZ ;  /* 0x0ffffffe0a0c7810 */ /* 0x001fce0007ffe0ff */
[----:B------:R0:W3:Y:S01]  /*0660*/  F2I.FTZ.U32.TRUNC.NTZ R19, R18 ;  /* 0x0000001200137305 */ /* 0x0000e2000021f000 */
[----:B-1----:R-:W-:-:S07]  /*0670*/  VIADD R16, R8, 0xffffffe ;  /* 0x0ffffffe08107836 */ /* 0x002fce0000000000 */
[----:B------:R1:W4:Y:S01]  /*0680*/  F2I.FTZ.U32.TRUNC.NTZ R13, R12 ;  /* 0x0000000c000d7305 */ /* 0x000322000021f000 */
[----:B--2---:R-:W-:Y:S02]  /*0690*/  VIADD R14, R6, 0xffffffe ;  /* 0x0ffffffe060e7836 */ /* 0x004fe40000000000 */
[----:B0-----:R-:W-:Y:S02]  /*06a0*/  IMAD.MOV.U32 R18, RZ, RZ, RZ ;  /* 0x000000ffff127224 */ /* 0x001fe400078e00ff */
[----:B---3--:R-:W-:-:S03]  /*06b0*/  IMAD.MOV R6, RZ, RZ, -R19 ;  /* 0x000000ffff067224 */ /* 0x008fc600078e0a13 */
[----:B------:R-:W0:Y:S01]  /*06c0*/  F2I.FTZ.U32.TRUNC.NTZ R17, R16 ;  /* 0x0000001000117305 */ /* 0x000e22000021f000 */
[----:B-1----:R-:W-:Y:S01]  /*06d0*/  MOV R12, RZ ;  /* 0x000000ff000c7202 */ /* 0x002fe20000000f00 */
[----:B------:R-:W-:Y:S02]  /*06e0*/  IMAD R23, R6, R3, RZ ;  /* 0x0000000306177224 */ /* 0x000fe400078e02ff */
[----:B----4-:R-:W-:-:S04]  /*06f0*/  IMAD R21, R21, R13, RZ ;  /* 0x0000000d15157224 */ /* 0x010fc800078e02ff */
[----:B------:R-:W1:Y:S01]  /*0700*/  F2I.FTZ.U32.TRUNC.NTZ R15, R14 ;  /* 0x0000000e000f7305 */ /* 0x000e62000021f000 */
[----:B------:R-:W-:-:S04]  /*0710*/  IMAD.HI.U32 R19, R19, R23, R18 ;  /* 0x0000001713137227 */ /* 0x000fc800078e0012 */
[----:B------:R-:W-:-:S04]  /*0720*/  IMAD.HI.U32 R13, R13, R21, R12 ;  /* 0x000000150d0d7227 */ /* 0x000fc800078e000c */
[----:B------:R-:W-:-:S04]  /*0730*/  IMAD.HI.U32 R19, R19, R4, RZ ;  /* 0x0000000413137227 */ /* 0x000fc800078e00ff */
[----:B0-----:R-:W-:Y:S02]  /*0740*/  IMAD R23, R27, R17, RZ ;  /* 0x000000111b177224 */ /* 0x001fe400078e02ff */
[----:B-1----:R-:W-:Y:S02]  /*0750*/  IMAD R21, R25, R15, RZ ;  /* 0x0000000f19157224 */ /* 0x002fe400078e02ff */
[----:B------:R-:W-:Y:S02]  /*0760*/  IMAD.MOV.U32 R16, RZ, RZ, RZ ;  /* 0x000000ffff107224 */ /* 0x000fe400078e00ff */
[----:B------:R-:W-:Y:S02]  /*0770*/  IMAD.MOV.U32 R14, RZ, RZ, RZ ;  /* 0x000000ffff0e7224 */ /* 0x000fe400078e00ff */
[----:B------:R-:W-:-:S04]  /*0780*/  IMAD.HI.U32 R13, R13, R4, RZ ;  /* 0x000000040d0d7227 */ /* 0x000fc800078e00ff */
[----:B------:R-:W-:Y:S01]  /*0790*/  IMAD.MOV R19, RZ, RZ, -R19 ;  /* 0x000000ffff137224 */ /* 0x000fe200078e0a13 */
[----:B------:R-:W-:Y:S01]  /*07a0*/  IADD3 R13, PT, PT, -R13, RZ, RZ ;  /* 0x000000ff0d0d7210 */ /* 0x000fe20007ffe1ff */
[----:B------:R-:W-:-:S04]  /*07b0*/  IMAD.HI.U32 R17, R17, R23, R16 ;  /* 0x0000001711117227 */ /* 0x000fc800078e0010 */
[----:B------:R-:W-:-:S04]  /*07c0*/  IMAD.HI.U32 R15, R15, R21, R14 ;  /* 0x000000150f0f7227 */ /* 0x000fc800078e000e */
[----:B------:R-:W-:Y:S02]  /*07d0*/  IMAD R12, R3, R19, R4 ;  /* 0x00000013030c7224 */ /* 0x000fe400078e0204 */
[----:B------:R-:W-:-:S03]  /*07e0*/  IMAD.HI.U32 R17, R17, R4, RZ ;  /* 0x0000000411117227 */ /* 0x000fc600078e00ff */
[----:B------:R-:W-:Y:S01]  /*07f0*/  ISETP.GE.U32.AND P3, PT, R12, R3, PT ;  /* 0x000000030c00720c */ /* 0x000fe20003f66070 */
[----:B------:R-:W-:-:S04]  /*0800*/  IMAD.HI.U32 R15, R15, R4, RZ ;  /* 0x000000040f0f7227 */ /* 0x000fc800078e00ff */
[--C-:B------:R-:W-:Y:S02]  /*0810*/  IMAD R10, R7, R13, R4.reuse ;  /* 0x0000000d070a7224 */ /* 0x100fe400078e0204 */
[----:B------:R-:W-:Y:S02]  /*0820*/  IMAD.MOV R17, RZ, RZ, -R17 ;  /* 0x000000ffff117224 */ /* 0x000fe400078e0a11 */
[----:B------:R-:W-:Y:S01]  /*0830*/  IMAD.MOV R15, RZ, RZ, -R15 ;  /* 0x000000ffff0f7224 */ /* 0x000fe200078e0a0f */
[----:B------:R-:W-:Y:S01]  /*0840*/  ISETP.GE.U32.AND P2, PT, R10, R7, PT ;  /* 0x000000070a00720c */ /* 0x000fe20003f46070 */
[--C-:B------:R-:W-:Y:S02]  /*0850*/  IMAD R8, R11, R17, R4.reuse ;  /* 0x000000110b087224 */ /* 0x100fe400078e0204 */
[----:B------:R-:W-:Y:S02]  /*0860*/  IMAD R6, R9, R15, R4 ;  /* 0x0000000f09067224 */ /* 0x000fe400078e0204 */
[----:B------:R-:W-:Y:S01]  /*0870*/  @P3 IMAD.IADD R12, R12, 0x1, -R3 ;  /* 0x000000010c0c3824 */ /* 0x000fe200078e0a03 */
[----:B------:R-:W-:-:S02]  /*0880*/  ISETP.GE.U32.AND P1, PT, R8, R11, PT ;  /* 0x0000000b0800720c */ /* 0x000fc40003f26070 */
[----:B------:R-:W-:Y:S02]  /*0890*/  ISETP.GE.U32.AND P0, PT, R6, R9, PT ;  /* 0x000000090600720c */ /* 0x000fe40003f06070 */
[----:B------:R-:W-:-:S03]  /*08a0*/  ISETP.GE.U32.AND P6, PT, R12, R3, PT ;  /* 0x000000030c00720c */ /* 0x000fc60003fc6070 */
[C---:B------:R-:W-:Y:S02]  /*08b0*/  @P2 IADD3 R10, PT, PT, -R7.reuse, R10, RZ ;  /* 0x0000000a070a2210 */ /* 0x040fe40007ffe1ff */
[----:B------:R-:W-:Y:S02]  /*08c0*/  ISETP.NE.U32.AND P2, PT, R7, RZ, PT ;  /* 0x000000ff0700720c */ /* 0x000fe40003f45070 */
[----:B------:R-:W-:Y:S02]  /*08d0*/  ISETP.GE.U32.AND P5, PT, R10, R7, PT ;  /* 0x000000070a00720c */ /* 0x000fe40003fa6070 */
[----:B------:R-:W-:Y:S01]  /*08e0*/  @P1 IMAD.IADD R8, R8, 0x1, -R11 ;  /* 0x0000000108081824 */ /* 0x000fe200078e0a0b */
[----:B------:R-:W-:Y:S01]  /*08f0*/  ISETP.NE.U32.AND P1, PT, R11, RZ, PT ;  /* 0x000000ff0b00720c */ /* 0x000fe20003f25070 */
[----:B------:R-:W-:Y:S02]  /*0900*/  @P0 IMAD.IADD R6, R6, 0x1, -R9 ;  /* 0x0000000106060824 */ /* 0x000fe400078e0a09 */
[----:B------:R-:W-:Y:S01]  /*0910*/  @P6 IMAD.IADD R12, R12, 0x1, -R3 ;  /* 0x000000010c0c6824 */ /* 0x000fe200078e0a03 */
[----:B------:R-:W-:-:S02]  /*0920*/  ISETP.GE.U32.AND P3, PT, R8, R11, PT ;  /* 0x0000000b0800720c */ /* 0x000fc40003f66070 */
[----:B------:R-:W-:Y:S02]  /*0930*/  ISETP.GE.U32.AND P0, PT, R6, R9, PT ;  /* 0x000000090600720c */ /* 0x000fe40003f06070 */
[----:B------:R-:W-:Y:S02]  /*0940*/  @!P4 LOP3.LUT R12, RZ, R3, RZ, 0x33, !PT ;  /* 0x00000003ff0cc212 */ /* 0x000fe400078e33ff */
[----:B------:R-:W-:Y:S02]  /*0950*/  @P5 IADD3 R10, PT, PT, -R7, R10, RZ ;  /* 0x0000000a070a5210 */ /* 0x000fe40007ffe1ff */
[----:B------:R-:W-:Y:S02]  /*0960*/  ISETP.NE.U32.AND P6, PT, R9, RZ, PT ;  /* 0x000000ff0900720c */ /* 0x000fe40003fc5070 */
[----:B------:R-:W-:Y:S02]  /*0970*/  @!P2 LOP3.LUT R10, RZ, R7, RZ, 0x33, !PT ;  /* 0x00000007ff0aa212 */ /* 0x000fe400078e33ff */
[----:B------:R-:W-:Y:S01]  /*0980*/  ISETP.NE.AND P2, PT, R12, RZ, PT ;  /* 0x000000ff0c00720c */ /* 0x000fe20003f45270 */
[----:B------:R-:W-:Y:S01]  /*0990*/  @P3 IMAD.IADD R8, R8, 0x1, -R11 ;  /* 0x0000000108083824 */ /* 0x000fe200078e0a0b */
[----:B------:R-:W-:Y:S01]  /*09a0*/  @!P1 LOP3.LUT R8, RZ, R11, RZ, 0x33, !PT ;  /* 0x0000000bff089212 */ /* 0x000fe200078e33ff */
[----:B------:R-:W-:Y:S01]  /*09b0*/  @P0 IMAD.IADD R6, R6, 0x1, -R9 ;  /* 0x0000000106060824 */ /* 0x000fe200078e0a09 */
[----:B------:R-:W-:-:S02]  /*09c0*/  SEL R0, R0, 0x1, P2 ;  /* 0x0000000100007807 */ /* 0x000fc40001000000 */
[----:B------:R-:W-:Y:S02]  /*09d0*/  ISETP.NE.AND P2, PT, R5, RZ, PT ;  /* 0x000000ff0500720c */ /* 0x000fe40003f45270 */
[----:B------:R-:W-:Y:S02]  /*09e0*/  ISETP.NE.AND P0, PT, R10, RZ, PT ;  /* 0x000000ff0a00720c */ /* 0x000fe40003f05270 */
[----:B------:R-:W-:Y:S02]  /*09f0*/  @!P6 LOP3.LUT R6, RZ, R9, RZ, 0x33, !PT ;  /* 0x00000009ff06e212 */ /* 0x000fe400078e33ff */
[----:B------:R-:W-:Y:S02]  /*0a00*/  ISETP.NE.AND P1, PT, R8, RZ, PT ;  /* 0x000000ff0800720c */ /* 0x000fe40003f25270 */
[----:B------:R-:W-:Y:S02]  /*0a10*/  SEL R0, R0, 0x1, P0 ;  /* 0x0000000100007807 */ /* 0x000fe40000000000 */
[----:B------:R-:W-:-:S02]  /*0a20*/  ISETP.NE.AND P0, PT, R6, RZ, PT ;  /* 0x000000ff0600720c */ /* 0x000fc40003f05270 */
[----:B------:R-:W-:Y:S02]  /*0a30*/  SEL R0, R0, 0x1, P1 ;  /* 0x0000000100007807 */ /* 0x000fe40000800000 */
[----:B------:R-:W-:Y:S02]  /*0a40*/  IADD3 R3, PT, PT, R3, 0x4, RZ ;  /* 0x0000000403037810 */ /* 0x000fe40007ffe0ff */
[----:B------:R-:W-:Y:S01]  /*0a50*/  SEL R0, R0, 0x1, P0 ;  /* 0x0000000100007807 */ /* 0x000fe20000000000 */
[----:B------:R-:W-:Y:S06]  /*0a60*/  @P2 BRA `(.L_x_5) ;  /* 0xfffffff800b42947 */ /* 0x000fec000383ffff */
[----:B------:R-:W-:Y:S05]  /*0a70*/  BSYNC.RECONVERGENT B2 ;  /* 0x0000000000027941 */ /* 0x000fea0003800200 */
.L_x_4:
[----:B------:R-:W-:-:S07]  /*0a80*/  VIADD R5, R3, 0xfffffffd ;  /* 0xfffffffd03057836 */ /* 0x000fce0000000000 */
.L_x_3:
[----:B------:R-:W-:Y:S05]  /*0a90*/  BSYNC.RECONVERGENT B1 ;  /* 0x0000000000017941 */ /* 0x000fea0003800200 */
.L_x_2:
[----:B------:R-:W-:Y:S01]  /*0aa0*/  ISETP.NE.AND P0, PT, R2, RZ, PT ;  /* 0x000000ff0200720c */ /* 0x000fe20003f05270 */
[----:B------:R-:W-:-:S12]  /*0ab0*/  BSSY.RECONVERGENT B1, `(.L_x_6) ;  /* 0x000001a000017945 */ /* 0x000fd80003800200 */
[----:B------:R-:W-:Y:S05]  /*0ac0*/  @!P0 BRA `(.L_x_7) ;  /* 0x0000000000608947 */ /* 0x000fea0003800000 */
[----:B------:R-:W-:-:S07]  /*0ad0*/  IMAD.MOV R6, RZ, RZ, -R2 ;  /* 0x000000ffff067224 */ /* 0x000fce00078e0a02 */
.L_x_8:
[----:B------:R-:W0:Y:S01]  /*0ae0*/  I2F.U32.RP R7, R5 ;  /* 0x0000000500077306 */ /* 0x000e220000209000 */
[----:B------:R-:W-:Y:S01]  /*0af0*/  ISETP.NE.U32.AND P1, PT, R5, RZ, PT ;  /* 0x000000ff0500720c */ /* 0x000fe20003f25070 */
[----:B------:R-:W-:-:S06]  /*0b00*/  VIADD R6, R6, 0x1 ;  /* 0x0000000106067836 */ /* 0x000fcc0000000000 */
[----:B0-----:R-:W0:Y:S02]  /*0b10*/  MUFU.RCP R7, R7 ;  /* 0x0000000700077308 */ /* 0x001e240000001000 */
[----:B0-----:R-:W-:-:S06]  /*0b20*/  VIADD R2, R7, 0xffffffe ;  /* 0x0ffffffe07027836 */ /* 0x001fcc0000000000 */
[----:B------:R0:W1:Y:S02]  /*0b30*/  F2I.FTZ.U32.TRUNC.NTZ R3, R2 ;  /* 0x0000000200037305 */ /* 0x000064000021f000 */
[----:B0-----:R-:W-:Y:S01]  /*0b40*/  IMAD.MOV.U32 R2, RZ, RZ, RZ ;  /* 0x000000ffff027224 */ /* 0x001fe200078e00ff */
[----:B-1----:R-:W-:-:S05]  /*0b50*/  IADD3 R8, PT, PT, RZ, -R3, RZ ;  /* 0x80000003ff087210 */ /* 0x002fca0007ffe0ff */
[----:B------:R-:W-:-:S04]  /*0b60*/  IMAD R9, R8, R5, RZ ;  /* 0x0000000508097224 */ /* 0x000fc800078e02ff */
[----:B------:R-:W-:-:S06]  /*0b70*/  IMAD.HI.U32 R3, R3, R9, R2 ;  /* 0x0000000903037227 */ /* 0x000fcc00078e0002 */
[----:B------:R-:W-:-:S04]  /*0b80*/  IMAD.HI.U32 R3, R3, R4, RZ ;  /* 0x0000000403037227 */ /* 0x000fc800078e00ff */
[----:B------:R-:W-:-:S04]  /*0b90*/  IMAD.MOV R3, RZ, RZ, -R3 ;  /* 0x000000ffff037224 */ /* 0x000fc800078e0a03 */
[----:B------:R-:W-:-:S05]  /*0ba0*/  IMAD R8, R5, R3, R4 ;  /* 0x0000000305087224 */ /* 0x000fca00078e0204 */
[----:B------:R-:W-:-:S13]  /*0bb0*/  ISETP.GE.U32.AND P0, PT, R8, R5, PT ;  /* 0x000000050800720c */ /* 0x000fda0003f06070 */
[----:B------:R-:W-:-:S05]  /*0bc0*/  @P0 IMAD.IADD R8, R8, 0x1, -R5 ;  /* 0x0000000108080824 */ /* 0x000fca00078e0a05 */
[----:B------:R-:W-:-:S13]  /*0bd0*/  ISETP.GE.U32.AND P0, PT, R8, R5, PT ;  /* 0x000000050800720c */ /* 0x000fda0003f06070 */
[-C--:B------:R-:W-:Y:S02]  /*0be0*/  @P0 IADD3 R8, PT, PT, R8, -R5.reuse, RZ ;  /* 0x8000000508080210 */ /* 0x080fe40007ffe0ff */
[----:B------:R-:W-:Y:S01]  /*0bf0*/  @!P1 LOP3.LUT R8, RZ, R5, RZ, 0x33, !PT ;  /* 0x00000005ff089212 */ /* 0x000fe200078e33ff */
[----:B------:R-:W-:Y:S01]  /*0c00*/  VIADD R5, R5, 0x1 ;  /* 0x0000000105057836 */ /* 0x000fe20000000000 */
[----:B------:R-:W-:Y:S02]  /*0c10*/  ISETP.NE.AND P1, PT, R6, RZ, PT ;  /* 0x000000ff0600720c */ /* 0x000fe40003f25270 */
[----:B------:R-:W-:-:S04]  /*0c20*/  ISETP.NE.AND P0, PT, R8, RZ, PT ;  /* 0x000000ff0800720c */ /* 0x000fc80003f05270 */
[----:B------:R-:W-:-:S07]  /*0c30*/  SEL R0, R0, 0x1, P0 ;  /* 0x0000000100007807 */ /* 0x000fce0000000000 */
[----:B------:R-:W-:Y:S05]  /*0c40*/  @P1 BRA `(.L_x_8) ;  /* 0xfffffffc00a41947 */ /* 0x000fea000383ffff */
.L_x_7:
[----:B------:R-:W-:Y:S05]  /*0c50*/  BSYNC.RECONVERGENT B1 ;  /* 0x0000000000017941 */ /* 0x000fea0003800200 */
.L_x_6:
[----:B------:R-:W-:-:S13]  /*0c60*/  ISETP.EQ.AND P0, PT, R0, RZ, PT ;  /* 0x000000ff0000720c */ /* 0x000fda0003f02270 */
.L_x_1:
[----:B------:R-:W-:Y:S05]  /*0c70*/  BSYNC.RECONVERGENT B0 ;  /* 0x0000000000007941 */ /* 0x000fea0003800200 */
.L_x_0:
[----:B------:R-:W-:-:S13]  /*0c80*/  ISETP.EQ.OR P0, PT, R4, 0x1, !P0 ;  /* 0x000000010400780c */ /* 0x000fda0004702670 */
[----:B------:R-:W-:Y:S05]  /*0c90*/  @P0 EXIT ;  /* 0x000000000000094d */ /* 0x000fea0003800000 */
[----:B------:R-:W0:Y:S02]  /*0ca0*/  LDC.64 R2, c[0x0][0x390] ;  /* 0x0000e400ff027b82 */ /* 0x000e240000000a00 */
[----:B0-----:R-:W2:Y:S02]  /*0cb0*/  LDG.E R5, desc[UR36][R2.64] ;  /* 0x0000002402057981 */ /* 0x001ea4000c1e1900 */
[----:B--2---:R-:W-:-:S13]  /*0cc0*/  ISETP.GT.AND P0, PT, R5, 0x63, PT ;  /* 0x000000630500780c */ /* 0x004fda0003f04270 */
[----:B------:R-:W-:Y:S05]  /*0cd0*/  @P0 EXIT ;  /* 0x000000000000094d */ /* 0x000fea0003800000 */
[----:B------:R-:W0:Y:S02]  /*0ce0*/  LDC.64 R6, c[0x0][0x388] ;  /* 0x0000e200ff067b82 */ /* 0x000e240000000a00 */
[----:B0-----:R-:W-:-:S05]  /*0cf0*/  IMAD.WIDE R6, R5, 0x4, R6 ;  /* 0x0000000405067825 */ /* 0x001fca00078e0206 */
[----:B------:R-:W-:Y:S04]  /*0d00*/  STG.E desc[UR36][R6.64], R4 ;  /* 0x0000000406007986 */ /* 0x000fe8000c101924 */
[----:B------:R-:W2:Y:S02]  /*0d10*/  LDG.E R0, desc[UR36][R2.64] ;  /* 0x0000002402007981 */ /* 0x000ea4000c1e1900 */
[----:B--2---:R-:W-:-:S05]  /*0d20*/  IADD3 R5, PT, PT, R0, 0x1, RZ ;  /* 0x0000000100057810 */ /* 0x004fca0007ffe0ff */
[----:B------:R-:W-:Y:S01]  /*0d30*/  STG.E desc[UR36][R2.64], R5 ;  /* 0x0000000502007986 */ /* 0x000fe2000c101924 */
[----:B------:R-:W-:Y:S05]  /*0d40*/  EXIT ;  /* 0x000000000000794d */ /* 0x000fea0003800000 */
        .type           $_Z6kernelPiS_S_$_Z3GCDPiS_,@function
        .size           $_Z6kernelPiS_S_$_Z3GCDPiS_,(.L_x_13 - $_Z6kernelPiS_S_$_Z3GCDPiS_)
$_Z6kernelPiS_S_$_Z3GCDPiS_:
[----:B------:R-:W-:Y:S01]  /*0d50*/  VIADD R1, R1, 0xfffffff0 ;  /* 0xfffffff001017836 */ /* 0x000fe20000000000 */
[----:B------:R-:W-:Y:S01]  /*0d60*/  MOV R8, R6 ;  /* 0x0000000600087202 */ /* 0x000fe20000000f00 */
[----:B------:R-:W-:Y:S02]  /*0d70*/  IMAD.MOV.U32 R9, RZ, RZ, R7 ;  /* 0x000000ffff097224 */ /* 0x000fe400078e0007 */
[----:B------:R-:W-:Y:S01]  /*0d80*/  IMAD.MOV.U32 R7, RZ, RZ, R5 ;  /* 0x000000ffff077224 */ /* 0x000fe200078e0005 */
[----:B------:R-:W-:Y:S01]  /*0d90*/  STL [R1+0xc], R21 ;  /* 0x00000c1501007387 */ /* 0x000fe20000100800 */
[----:B------:R-:W-:-:S03]  /*0da0*/  IMAD.MOV.U32 R6, RZ, RZ, R4 ;  /* 0x000000ffff067224 */ /* 0x000fc600078e0004 */
[----:B------:R-:W-:Y:S04]  /*0db0*/  STL [R1+0x8], R20 ;  /* 0x0000081401007387 */ /* 0x000fe80000100800 */
[----:B------:R0:W-:Y:S02]  /*0dc0*/  STL [R1+0x4], R2 ;  /* 0x0000040201007387 */ /* 0x0001e40000100800 */
[----:B0-----:R-:W0:Y:S05]  /*0dd0*/  BMOV.32.CLEAR R2, B6 ;  /* 0x0000000006027355 */ /* 0x001e2a0000100000 */
[----:B------:R-:W1:Y:S02]  /*0de0*/  LDCU UR4, c[0x0][0x2f8] ;  /* 0x00005f00ff0477ac */ /* 0x000e640008000800 */
[----:B-1----:R-:W-:-:S05]  /*0df0*/  IADD3 R0, PT, PT, R6, -UR4, RZ ;  /* 0x8000000406007c10 */ /* 0x002fca000fffe0ff */
[----:B------:R-:W2:Y:S01]  /*0e00*/  LDL R12, [R0] ;  /* 0x00000000000c7983 */ /* 0x000ea20000100800 */
[----:B------:R-:W1:Y:S01]  /*0e10*/  LDCU UR5, c[0x0][0x2fc] ;  /* 0x00005f80ff0577ac */ /* 0x000e620008000800 */
[----:B------:R-:W3:Y:S01]  /*0e20*/  LDC.64 R10, c[0x0][0x358] ;  /* 0x0000d600ff0a7b82 */ /* 0x000ee20000000a00 */
[----:B------:R-:W-:Y:S01]  /*0e30*/  IADD3 R4, P1, PT, R1, UR4, RZ ;  /* 0x0000000401047c10 */ /* 0x000fe2000ff3e0ff */
[----:B------:R-:W-:Y:S04]  /*0e40*/  BSSY.RECONVERGENT B6, `(.L_x_9) ;  /* 0x0000023000067945 */ /* 0x000fe80003800200 */
[----:B-1----:R-:W-:Y:S01]  /*0e50*/  IMAD.X R5, RZ, RZ, UR5, P1 ;  /* 0x00000005ff057e24 */ /* 0x002fe200088e06ff */
[----:B--2---:R-:W-:-:S13]  /*0e60*/  ISETP.NE.AND P0, PT, R12, RZ, PT ;  /* 0x000000ff0c00720c */ /* 0x004fda0003f05270 */
[----:B0--3--:R-:W-:Y:S05]  /*0e70*/  @P0 BRA `(.L_x_10) ;  /* 0x0000000000100947 */ /* 0x009fea0003800000 */
[----:B------:R-:W-:Y:S02]  /*0e80*/  R2UR UR4, R10 ;  /* 0x000000000a0472ca */ /* 0x000fe400000e0000 */
[----:B------:R-:W-:-:S13]  /*0e90*/  R2UR UR5, R11 ;  /* 0x000000000b0572ca */ /* 0x000fda00000e0000 */
[----:B------:R0:W5:Y:S01]  /*0ea0*/  LD.E R4, desc[UR4][R8.64] ;  /* 0x0000000408047980 */ /* 0x000162000c101900 */
[----:B------:R-:W-:Y:S05]  /*0eb0*/  BRA `(.L_x_11) ;  /* 0x00000000006c7947 */ /* 0x000fea0003800000 */
.L_x_10:
[----:B------:R-:W-:Y:S02]  /*0ec0*/  R2UR UR4, R10 ;  /* 0x000000000a0472ca */ /* 0x000fe400000e0000 */
[----:B------:R-:W-:-:S13]  /*0ed0*/  R2UR UR5, R11 ;  /* 0x000000000b0572ca */ /* 0x000fda00000e0000 */
[----:B------:R0:W2:Y:S01]  /*0ee0*/  LD.E R9, desc[UR4][R8.64] ;  /* 0x0000000408097980 */ /* 0x0000a2000c101900 */
[-C--:B------:R-:W-:Y:S01]  /*0ef0*/  IABS R3, R12.reuse ;  /* 0x0000000c00037213 */ /* 0x080fe20000000000 */
[----:B------:R-:W-:Y:S01]  /*0f00*/  HFMA2 R21, -RZ, RZ, 0, 0 ;  /* 0x00000000ff157431 */ /* 0x000fe200000001ff */
[----:B------:R-:W-:Y:S02]  /*0f10*/  IABS R12, R12 ;  /* 0x0000000c000c7213 */ /* 0x000fe40000000000 */
[----:B------:R-:W1:Y:S01]  /*0f20*/  I2F.RP R0, R3 ;  /* 0x0000000300007306 */ /* 0x000e620000209400 */
[----:B------:R-:W-:Y:S02]  /*0f30*/  MOV R20, 0x1070 ;  /* 0x0000107000147802 */ /* 0x000fe40000000f00 */
[----:B0-----:R-:W-:-:S05]  /*0f40*/  IMAD.MOV R8, RZ, RZ, -R12 ;  /* 0x000000ffff087224 */ /* 0x001fca00078e0a0c */
[----:B-1----:R-:W0:Y:S02]  /*0f50*/  MUFU.RCP R0, R0 ;  /* 0x0000000000007308 */ /* 0x002e240000001000 */
[----:B0-----:R-:W-:-:S06]  /*0f60*/  VIADD R10, R0, 0xffffffe ;  /* 0x0ffffffe000a7836 */ /* 0x001fcc0000000000 */
[----:B------:R0:W1:Y:S02]  /*0f70*/  F2I.FTZ.U32.TRUNC.NTZ R11, R10 ;  /* 0x0000000a000b7305 */ /* 0x000064000021f000 */
[----:B0-----:R-:W-:Y:S01]  /*0f80*/  IMAD.MOV.U32 R10, RZ, RZ, RZ ;  /* 0x000000ffff0a7224 */ /* 0x001fe200078e00ff */
[----:B-1----:R-:W-:-:S05]  /*0f90*/  IADD3 R14, PT, PT, RZ, -R11, RZ ;  /* 0x8000000bff0e7210 */ /* 0x002fca0007ffe0ff */
[----:B------:R-:W-:-:S04]  /*0fa0*/  IMAD R13, R14, R3, RZ ;  /* 0x000000030e0d7224 */ /* 0x000fc800078e02ff */
[----:B------:R-:W-:Y:S01]  /*0fb0*/  IMAD.HI.U32 R11, R11, R13, R10 ;  /* 0x0000000d0b0b7227 */ /* 0x000fe200078e000a */
[----:B--2---:R-:W-:Y:S02]  /*0fc0*/  IABS R0, R9 ;  /* 0x0000000900007213 */ /* 0x004fe40000000000 */
[----:B------:R-:W-:-:S03]  /*0fd0*/  ISETP.GE.AND P1, PT, R9, RZ, PT ;  /* 0x000000ff0900720c */ /* 0x000fc60003f26270 */
[----:B------:R-:W-:-:S04]  /*0fe0*/  IMAD.HI.U32 R11, R11, R0, RZ ;  /* 0x000000000b0b7227 */ /* 0x000fc800078e00ff */
[----:B------:R-:W-:-:S05]  /*0ff0*/  IMAD R0, R11, R8, R0 ;  /* 0x000000080b007224 */ /* 0x000fca00078e0200 */
[----:B------:R-:W-:-:S13]  /*1000*/  ISETP.GT.U32.AND P0, PT, R3, R0, PT ;  /* 0x000000000300720c */ /* 0x000fda0003f04070 */
[----:B------:R-:W-:-:S04]  /*1010*/  @!P0 IADD3 R0, PT, PT, R0, -R3, RZ ;  /* 0x8000000300008210 */ /* 0x000fc80007ffe0ff */
[----:B------:R-:W-:-:S13]  /*1020*/  ISETP.GT.U32.AND P0, PT, R3, R0, PT ;  /* 0x000000000300720c */ /* 0x000fda0003f04070 */
[----:B------:R-:W-:-:S04]  /*1030*/  @!P0 IMAD.IADD R0, R0, 0x1, -R3 ;  /* 0x0000000100008824 */ /* 0x000fc800078e0a03 */
[----:B------:R-:W-:-:S05]  /*1040*/  @!P1 IMAD.MOV R0, RZ, RZ, -R0 ;  /* 0x000000ffff009224 */ /* 0x000fca00078e0a00 */
[----:B------:R0:W-:Y:S02]  /*1050*/  STL [R1], R0 ;  /* 0x0000000001007387 */ /* 0x0001e40000100800 */
[----:B0-----:R-:W-:Y:S05]  /*1060*/  CALL.REL.NOINC `($_Z6kernelPiS_S_$_Z3GCDPiS_) ;  /* 0xfffffffc00387944 */ /* 0x001fea0003c3ffff */
.L_x_11:
[----:B------:R-:W-:Y:S05]  /*1070*/  BSYNC.RECONVERGENT B6 ;  /* 0x0000000000067941 */ /* 0x000fea0003800200 */
.L_x_9:
[----:B------:R-:W0:Y:S01]  /*1080*/  LDL R20, [R1+0x8] ;  /* 0x0000080001147983 */ /* 0x000e220000100800 */
[----:B------:R1:W-:Y:S05]  /*1090*/  BMOV.32 B6, R2 ;  /* 0x0000000206007356 */ /* 0x0003ea0000000000 */
[----:B------:R-:W0:Y:S04]  /*10a0*/  LDL R21, [R1+0xc] ;  /* 0x00000c0001157983 */ /* 0x000e280000100800 */
[----:B-1----:R1:W0:Y:S02]  /*10b0*/  LDL R2, [R1+0x4] ;  /* 0x0000040001027983 */ /* 0x0022240000100800 */
[----:B-1----:R-:W-:Y:S01]  /*10c0*/  VIADD R1, R1, 0x10 ;  /* 0x0000001001017836 */ /* 0x002fe20000000000 */
[----:B0----5:R-:W-:Y:S06]  /*10d0*/  RET.REL.NODEC R20 `(_Z6kernelPiS_S_) ;  /* 0xffffffec14c87950 */ /* 0x021fec0003c3ffff */
.L_x_12:
[----:B------:R-:W-:-:S00]  /*10e0*/  BRA `(.L_x_12) ;  /* 0xfffffffc00fc7947 */ /* 0x000fc0000383ffff */
[----:B------:R-:W-:-:S00]  /*10f0*/  NOP ;  /* 0x0000000000007918 */ /* 0x000fc00000000000 */
        /* <DEDUP_REMOVED lines=8> */
.L_x_13:


//--------------------- .nv.shared.reserved.0     --------------------------
	.section	.nv.shared.reserved.0,"aw",@nobits
	.weak		__nv_reservedSMEM_offset_0_alias
	.size		__nv_reservedSMEM_offset_0_alias, 0, 64
	.other		__nv_reservedSMEM_offset_0_alias,@"STO_CUDA_RESERVED_SHARED STV_DEFAULT"
__nv_reservedSMEM_offset_0_alias:
	.zero		0
	.zero		64


//--------------------- .nv.constant0._Z6kernelPiS_S_ --------------------------
	.section	.nv.constant0._Z6kernelPiS_S_,"a",@progbits
	.sectionflags	@""
	.align	4
.nv.constant0._Z6kernelPiS_S_:
	.zero		920


//--------------------- SYMBOLS --------------------------

	.type		.nv.reservedSmem.offset0,@object
	.size		.nv.reservedSmem.offset0,0x4
